//
// Generated by NVIDIA NVVM Compiler
//
// Compiler Build ID: CL-36424714
// Cuda compilation tools, release 13.0, V13.0.88
// Based on NVVM 20.0.0
//

.version 9.0
.target sm_100
.address_size 64

	// .globl	_Z8sommaGPUPdS_S_i

.visible .entry _Z8sommaGPUPdS_S_i(
	.param .u64 .ptr .align 1 _Z8sommaGPUPdS_S_i_param_0,
	.param .u64 .ptr .align 1 _Z8sommaGPUPdS_S_i_param_1,
	.param .u64 .ptr .align 1 _Z8sommaGPUPdS_S_i_param_2,
	.param .u32 _Z8sommaGPUPdS_S_i_param_3
)
{
	.reg .pred 	%p<2>;
	.reg .b32 	%r<13>;
	.reg .b64 	%rd<11>;
	.reg .b64 	%fd<4>;

	ld.param.u64 	%rd1, [_Z8sommaGPUPdS_S_i_param_0];
	ld.param.u64 	%rd2, [_Z8sommaGPUPdS_S_i_param_1];
	ld.param.u64 	%rd3, [_Z8sommaGPUPdS_S_i_param_2];
	ld.param.u32 	%r2, [_Z8sommaGPUPdS_S_i_param_3];
	mov.u32 	%r3, %tid.x;
	mov.u32 	%r4, %ctaid.x;
	mov.u32 	%r5, %ntid.x;
	mov.u32 	%r6, %ctaid.y;
	mov.u32 	%r7, %ntid.y;
	mov.u32 	%r8, %tid.y;
	mad.lo.s32 	%r9, %r6, %r7, %r8;
	mov.u32 	%r10, %nctaid.x;
	mad.lo.s32 	%r11, %r9, %r10, %r4;
	mad.lo.s32 	%r1, %r11, %r5, %r3;
	mul.lo.s32 	%r12, %r2, %r2;
	setp.ge.s32 	%p1, %r1, %r12;
	@%p1 bra 	$L__BB0_2;
	cvta.to.global.u64 	%rd4, %rd1;
	cvta.to.global.u64 	%rd5, %rd2;
	cvta.to.global.u64 	%rd6, %rd3;
	mul.wide.s32 	%rd7, %r1, 8;
	add.s64 	%rd8, %rd4, %rd7;
	ld.global.f64 	%fd1, [%rd8];
	add.s64 	%rd9, %rd5, %rd7;
	ld.global.f64 	%fd2, [%rd9];
	add.f64 	%fd3, %fd1, %fd2;
	add.s64 	%rd10, %rd6, %rd7;
	st.global.f64 	[%rd10], %fd3;
$L__BB0_2:
	ret;

}


// ===== COMPILED SASS (sm_100) =====

	.target	sm_100

	.elftype	@"ET_EXEC"


//--------------------- .note.nv.tkinfo           --------------------------
	.section	.note.nv.tkinfo,"",@"SHT_NOTE"
	.sectionflags	@"SHF_NOTE_NV_TKINFO"
	.tkinfo
        /*0018*/ 	.word	0x00000002
        /*0030*/ 	.string	""
        /*0030*/ 	.string	"ptxas"
        /*0030*/ 	.string	"Cuda compilation tools, release 13.0, V13.0.88"
        /*0030*/ 	.string	"Build cuda_13.0.r13.0/compiler.36424714_0"
        /*0030*/ 	.string	"-arch sm_100 -m 64 "



//--------------------- .note.nv.cuinfo           --------------------------
	.section	.note.nv.cuinfo,"",@"SHT_NOTE"
	.sectionflags	@"SHF_NOTE_NV_CUINFO"
        /*0018*/ 	.short	0x0002
        /*001a*/ 	.short	0x0064
        /*001c*/ 	.short	0x0082
	.zero		2


//--------------------- .nv.info                  --------------------------
	.section	.nv.info,"",@"SHT_CUDA_INFO"
	.align	4


	//----- nvinfo : EIATTR_REGCOUNT
	.align		4
        /*0000*/ 	.byte	0x04, 0x2f
        /*0002*/ 	.short	(.L_1 - .L_0)
	.align		4
.L_0:
        /*0004*/ 	.word	index@(_Z8sommaGPUPdS_S_i)
        /*0008*/ 	.word	0x0000000e


	//----- nvinfo : EIATTR_FRAME_SIZE
	.align		4
.L_1:
        /*000c*/ 	.byte	0x04, 0x11
        /*000e*/ 	.short	(.L_3 - .L_2)
	.align		4
.L_2:
        /*0010*/ 	.word	index@(_Z8sommaGPUPdS_S_i)
        /*0014*/ 	.word	0x00000000


	//----- nvinfo : EIATTR_MIN_STACK_SIZE
	.align		4
.L_3:
        /*0018*/ 	.byte	0x04, 0x12
        /*001a*/ 	.short	(.L_5 - .L_4)
	.align		4
.L_4:
        /*001c*/ 	.word	index@(_Z8sommaGPUPdS_S_i)
        /*0020*/ 	.word	0x00000000
.L_5:


//--------------------- .nv.compat                --------------------------
	.section	.nv.compat,"",@"SHT_CUDA_COMPAT_INFO"
	.align	4
        /*0000*/ 	.byte	0x02, 0x09, 0x00, 0x00, 0x02, 0x02, 0x01, 0x00, 0x02, 0x05, 0x05, 0x00, 0x03, 0x07, 0x01, 0x01
        /*0010*/ 	.byte	0x02, 0x03, 0x00, 0x00, 0x02, 0x06, 0x01, 0x00, 0x04, 0x0b, 0x08, 0x00, 0x01, 0x00, 0x00, 0x00
        /*0020*/ 	.byte	0x00, 0x00, 0x00, 0x00


//--------------------- .nv.info._Z8sommaGPUPdS_S_i --------------------------
	.section	.nv.info._Z8sommaGPUPdS_S_i,"",@"SHT_CUDA_INFO"
	.sectionflags	@""
	.align	4


	//----- nvinfo : EIATTR_CUDA_API_VERSION
	.align		4
        /*0000*/ 	.byte	0x04, 0x37
        /*0002*/ 	.short	(.L_7 - .L_6)
.L_6:
        /*0004*/ 	.word	0x00000082


	//----- nvinfo : EIATTR_KPARAM_INFO
	.align		4
.L_7:
        /*0008*/ 	.byte	0x04, 0x17
        /*000a*/ 	.short	(.L_9 - .L_8)
.L_8:
        /*000c*/ 	.word	0x00000000
        /*0010*/ 	.short	0x0003
        /*0012*/ 	.short	0x0018
        /*0014*/ 	.byte	0x00, 0xf0, 0x11, 0x00


	//----- nvinfo : EIATTR_KPARAM_INFO
	.align		4
.L_9:
        /*0018*/ 	.byte	0x04, 0x17
        /*001a*/ 	.short	(.L_11 - .L_10)
.L_10:
        /*001c*/ 	.word	0x00000000
        /*0020*/ 	.short	0x0002
        /*0022*/ 	.short	0x0010
        /*0024*/ 	.byte	0x00, 0xf5, 0x21, 0x00


	//----- nvinfo : EIATTR_KPARAM_INFO
	.align		4
.L_11:
        /*0028*/ 	.byte	0x04, 0x17
        /*002a*/ 	.short	(.L_13 - .L_12)
.L_12:
        /*002c*/ 	.word	0x00000000
        /*0030*/ 	.short	0x0001
        /*0032*/ 	.short	0x0008
        /*0034*/ 	.byte	0x00, 0xf5, 0x21, 0x00


	//----- nvinfo : EIATTR_KPARAM_INFO
	.align		4
.L_13:
        /*0038*/ 	.byte	0x04, 0x17
        /*003a*/ 	.short	(.L_15 - .L_14)
.L_14:
        /*003c*/ 	.word	0x00000000
        /*0040*/ 	.short	0x0000
        /*0042*/ 	.short	0x0000
        /*0044*/ 	.byte	0x00, 0xf5, 0x21, 0x00


	//----- nvinfo : EIATTR_SPARSE_MMA_MASK
	.align		4
.L_15:
        /*0048*/ 	.byte	0x03, 0x50
        /*004a*/ 	.short	0x0000


	//----- nvinfo : EIATTR_MAXREG_COUNT
	.align		4
        /*004c*/ 	.byte	0x03, 0x1b
        /*004e*/ 	.short	0x00ff


	//----- nvinfo : EIATTR_MERCURY_ISA_VERSION
	.align		4
        /*0050*/ 	.byte	0x03, 0x5f
        /*0052*/ 	.short	0x0101


	//----- nvinfo : EIATTR_VRC_CTA_INIT_COUNT
	.align		4
        /*0054*/ 	.byte	0x02, 0x4a
	.zero		1
	.zero		1


	//----- nvinfo : EIATTR_EXIT_INSTR_OFFSETS
	.align		4
        /*0058*/ 	.byte	0x04, 0x1c
        /*005a*/ 	.short	(.L_17 - .L_16)


	//   ....[0]....
.L_16:
        /*005c*/ 	.word	0x000000e0


	//   ....[1]....
        /*0060*/ 	.word	0x000001a0


	//----- nvinfo : EIATTR_CBANK_PARAM_SIZE
	.align		4
.L_17:
        /*0064*/ 	.byte	0x03, 0x19
        /*0066*/ 	.short	0x001c


	//----- nvinfo : EIATTR_PARAM_CBANK
	.align		4
        /*0068*/ 	.byte	0x04, 0x0a
        /*006a*/ 	.short	(.L_19 - .L_18)
	.align		4
.L_18:
        /*006c*/ 	.word	index@(.nv.constant0._Z8sommaGPUPdS_S_i)
        /*0070*/ 	.short	0x0380
        /*0072*/ 	.short	0x001c


	//----- nvinfo : EIATTR_SW_WAR
	.align		4
.L_19:
        /*0074*/ 	.byte	0x04, 0x36
        /*0076*/ 	.short	(.L_21 - .L_20)
.L_20:
        /*0078*/ 	.word	0x00000008
.L_21:


//--------------------- .nv.callgraph             --------------------------
	.section	.nv.callgraph,"",@"SHT_CUDA_CALLGRAPH"
	.align	4
	.sectionentsize	8
	.align		4
        /*0000*/ 	.word	0x00000000
	.align		4
        /*0004*/ 	.word	0xffffffff
	.align		4
        /*0008*/ 	.word	0x00000000
	.align		4
        /*000c*/ 	.word	0xfffffffe
	.align		4
        /*0010*/ 	.word	0x00000000
	.align		4
        /*0014*/ 	.word	0xfffffffd
	.align		4
        /*0018*/ 	.word	0x00000000
	.align		4
        /*001c*/ 	.word	0xfffffffc


//--------------------- .text._Z8sommaGPUPdS_S_i  --------------------------
	.section	.text._Z8sommaGPUPdS_S_i,"ax",@progbits
	.align	128
        .global         _Z8sommaGPUPdS_S_i
        .type           _Z8sommaGPUPdS_S_i,@function
        .size           _Z8sommaGPUPdS_S_i,(.L_x_1 - _Z8sommaGPUPdS_S_i)
        .other          _Z8sommaGPUPdS_S_i,@"STO_CUDA_ENTRY STV_DEFAULT"
_Z8sommaGPUPdS_S_i:
.text._Z8sommaGPUPdS_S_i:
[----:B------:R-:W-:Y:S01]  /*0000*/  LDC R1, c[0x0][0x37c] ;  /* 0x0000df00ff017b82 */ /* 0x000fe20000000800 */
[----:B------:R-:W0:Y:S01]  /*0010*/  S2R R3, SR_TID.Y ;  /* 0x0000000000037919 */ /* 0x000e220000002200 */
[----:B------:R-:W1:Y:S06]  /*0020*/  LDCU UR6, c[0x0][0x360] ;  /* 0x00006c00ff0677ac */ /* 0x000e6c0008000800 */
[----:B------:R-:W0:Y:S01]  /*0030*/  S2UR UR7, SR_CTAID.Y ;  /* 0x00000000000779c3 */ /* 0x000e220000002600 */
[----:B------:R-:W1:Y:S01]  /*0040*/  S2R R11, SR_TID.X ;  /* 0x00000000000b7919 */ /* 0x000e620000002100 */
[----:B------:R-:W2:Y:S06]  /*0050*/  LDCU UR4, c[0x0][0x398] ;  /* 0x00007300ff0477ac */ /* 0x000eac0008000800 */
[----:B------:R-:W0:Y:S08]  /*0060*/  LDC R0, c[0x0][0x364] ;  /* 0x0000d900ff007b82 */ /* 0x000e300000000800 */
[----:B------:R-:W3:Y:S01]  /*0070*/  S2UR UR5, SR_CTAID.X ;  /* 0x00000000000579c3 */ /* 0x000ee20000002500 */
[----:B--2---:R-:W-:-:S07]  /*0080*/  UIMAD UR4, UR4, UR4, URZ ;  /* 0x00000004040472a4 */ /* 0x004fce000f8e02ff */
[----:B------:R-:W3:Y:S01]  /*0090*/  LDC R5, c[0x0][0x370] ;  /* 0x0000dc00ff057b82 */ /* 0x000ee20000000800 */
[----:B0-----:R-:W-:-:S04]  /*00a0*/  IMAD R0, R0, UR7, R3 ;  /* 0x0000000700007c24 */ /* 0x001fc8000f8e0203 */
[----:B---3--:R-:W-:-:S04]  /*00b0*/  IMAD R0, R0, R5, UR5 ;  /* 0x0000000500007e24 */ /* 0x008fc8000f8e0205 */
[----:B-1----:R-:W-:-:S05]  /*00c0*/  IMAD R11, R0, UR6, R11 ;  /* 0x00000006000b7c24 */ /* 0x002fca000f8e020b */
[----:B------:R-:W-:-:S13]  /*00d0*/  ISETP.GE.AND P0, PT, R11, UR4, PT ;  /* 0x000000040b007c0c */ /* 0x000fda000bf06270 */
[----:B------:R-:W-:Y:S05]  /*00e0*/  @P0 EXIT ;  /* 0x000000000000094d */ /* 0x000fea0003800000 */
[----:B------:R-:W0:Y:S01]  /*00f0*/  LDC.64 R2, c[0x0][0x380] ;  /* 0x0000e000ff027b82 */ /* 0x000e220000000a00 */
[----:B------:R-:W1:Y:S07]  /*0100*/  LDCU.64 UR4, c[0x0][0x358] ;  /* 0x00006b00ff0477ac */ /* 0x000e6e0008000a00 */
[----:B------:R-:W2:Y:S08]  /*0110*/  LDC.64 R4, c[0x0][0x388] ;  /* 0x0000e200ff047b82 */ /* 0x000eb00000000a00 */
[----:B------:R-:W3:Y:S01]  /*0120*/  LDC.64 R8, c[0x0][0x390] ;  /* 0x0000e400ff087b82 */ /* 0x000ee20000000a00 */
[----:B0-----:R-:W-:-:S06]  /*0130*/  IMAD.WIDE R2, R11, 0x8, R2 ;  /* 0x000000080b027825 */ /* 0x001fcc00078e0202 */
[----:B-1----:R-:W4:Y:S01]  /*0140*/  LDG.E.64 R2, desc[UR4][R2.64] ;  /* 0x0000000402027981 */ /* 0x002f22000c1e1b00 */
[----:B--2---:R-:W-:-:S06]  /*0150*/  IMAD.WIDE R4, R11, 0x8, R4 ;  /* 0x000000080b047825 */ /* 0x004fcc00078e0204 */
[----:B------:R-:W4:Y:S01]  /*0160*/  LDG.E.64 R4, desc[UR4][R4.64] ;  /* 0x0000000404047981 */ /* 0x000f22000c1e1b00 */
[----:B---3--:R-:W-:Y:S01]  /*0170*/  IMAD.WIDE R8, R11, 0x8, R8 ;  /* 0x000000080b087825 */ /* 0x008fe200078e0208 */
[----:B----4-:R-:W-:-:S07]  /*0180*/  DADD R6, R2, R4 ;  /* 0x0000000002067229 */ /* 0x010fce0000000004 */
[----:B------:R-:W-:Y:S01]  /*0190*/  STG.E.64 desc[UR4][R8.64], R6 ;  /* 0x0000000608007986 */ /* 0x000fe2000c101b04 */
[----:B------:R-:W-:Y:S05]  /*01a0*/  EXIT ;  /* 0x000000000000794d */ /* 0x000fea0003800000 */
.L_x_0:
[----:B------:R-:W-:-:S00]  /*01b0*/  BRA `(.L_x_0) ;  /* 0xfffffffc00fc7947 */ /* 0x000fc0000383ffff */
[----:B------:R-:W-:-:S00]  /*01c0*/  NOP ;  /* 0x0000000000007918 */ /* 0x000fc00000000000 */
        /* <DEDUP_REMOVED lines=11> */
.L_x_1:


//--------------------- .nv.shared.reserved.0     --------------------------
	.section	.nv.shared.reserved.0,"aw",@nobits
	.weak		__nv_reservedSMEM_offset_0_alias
	.size		__nv_reservedSMEM_offset_0_alias, 0, 64
	.other		__nv_reservedSMEM_offset_0_alias,@"STO_CUDA_RESERVED_SHARED STV_DEFAULT"
__nv_reservedSMEM_offset_0_alias:
	.zero		0
	.zero		64


//--------------------- .nv.constant0._Z8sommaGPUPdS_S_i --------------------------
	.section	.nv.constant0._Z8sommaGPUPdS_S_i,"a",@progbits
	.sectionflags	@""
	.align	4
.nv.constant0._Z8sommaGPUPdS_S_i:
	.zero		924


//--------------------- SYMBOLS --------------------------

	.type		.nv.reservedSmem.offset0,@object
	.size		.nv.reservedSmem.offset0,0x4
